//
// Generated by NVIDIA NVVM Compiler
//
// Compiler Build ID: CL-36424714
// Cuda compilation tools, release 13.0, V13.0.88
// Based on NVVM 20.0.0
//

.version 9.0
.target sm_100
.address_size 64

	// .globl	_Z3addPfS_S_i

.visible .entry _Z3addPfS_S_i(
	.param .u64 .ptr .align 1 _Z3addPfS_S_i_param_0,
	.param .u64 .ptr .align 1 _Z3addPfS_S_i_param_1,
	.param .u64 .ptr .align 1 _Z3addPfS_S_i_param_2,
	.param .u32 _Z3addPfS_S_i_param_3
)
{
	.reg .pred 	%p<3>;
	.reg .b32 	%r<11>;
	.reg .b32 	%f<4>;
	.reg .b64 	%rd<11>;

	ld.param.u64 	%rd4, [_Z3addPfS_S_i_param_0];
	ld.param.u64 	%rd5, [_Z3addPfS_S_i_param_1];
	ld.param.u64 	%rd6, [_Z3addPfS_S_i_param_2];
	ld.param.u32 	%r6, [_Z3addPfS_S_i_param_3];
	mov.u32 	%r7, %tid.x;
	mov.u32 	%r8, %ctaid.x;
	mov.u32 	%r1, %ntid.x;
	mad.lo.s32 	%r10, %r8, %r1, %r7;
	setp.ge.s32 	%p1, %r10, %r6;
	@%p1 bra 	$L__BB0_3;
	mov.u32 	%r9, %nctaid.x;
	mul.lo.s32 	%r3, %r1, %r9;
	cvta.to.global.u64 	%rd1, %rd4;
	cvta.to.global.u64 	%rd2, %rd5;
	cvta.to.global.u64 	%rd3, %rd6;
$L__BB0_2:
	mul.wide.s32 	%rd7, %r10, 4;
	add.s64 	%rd8, %rd1, %rd7;
	ld.global.f32 	%f1, [%rd8];
	add.s64 	%rd9, %rd2, %rd7;
	ld.global.f32 	%f2, [%rd9];
	add.f32 	%f3, %f1, %f2;
	add.s64 	%rd10, %rd3, %rd7;
	st.global.f32 	[%rd10], %f3;
	add.s32 	%r10, %r10, %r3;
	setp.lt.s32 	%p2, %r10, %r6;
	@%p2 bra 	$L__BB0_2;
$L__BB0_3:
	ret;

}


// ===== COMPILED SASS (sm_100) =====

	.target	sm_100

	.elftype	@"ET_EXEC"


//--------------------- .note.nv.tkinfo           --------------------------
	.section	.note.nv.tkinfo,"",@"SHT_NOTE"
	.sectionflags	@"SHF_NOTE_NV_TKINFO"
	.tkinfo
        /*0018*/ 	.word	0x00000002
        /*0030*/ 	.string	""
        /*0030*/ 	.string	"ptxas"
        /*0030*/ 	.string	"Cuda compilation tools, release 13.0, V13.0.88"
        /*0030*/ 	.string	"Build cuda_13.0.r13.0/compiler.36424714_0"
        /*0030*/ 	.string	"-arch sm_100 -m 64 "



//--------------------- .note.nv.cuinfo           --------------------------
	.section	.note.nv.cuinfo,"",@"SHT_NOTE"
	.sectionflags	@"SHF_NOTE_NV_CUINFO"
        /*0018*/ 	.short	0x0002
        /*001a*/ 	.short	0x0064
        /*001c*/ 	.short	0x0082
	.zero		2


//--------------------- .nv.info                  --------------------------
	.section	.nv.info,"",@"SHT_CUDA_INFO"
	.align	4


	//----- nvinfo : EIATTR_REGCOUNT
	.align		4
        /*0000*/ 	.byte	0x04, 0x2f
        /*0002*/ 	.short	(.L_1 - .L_0)
	.align		4
.L_0:
        /*0004*/ 	.word	index@(_Z3addPfS_S_i)
        /*0008*/ 	.word	0x00000014


	//----- nvinfo : EIATTR_FRAME_SIZE
	.align		4
.L_1:
        /*000c*/ 	.byte	0x04, 0x11
        /*000e*/ 	.short	(.L_3 - .L_2)
	.align		4
.L_2:
        /*0010*/ 	.word	index@(_Z3addPfS_S_i)
        /*0014*/ 	.word	0x00000000


	//----- nvinfo : EIATTR_MIN_STACK_SIZE
	.align		4
.L_3:
        /*0018*/ 	.byte	0x04, 0x12
        /*001a*/ 	.short	(.L_5 - .L_4)
	.align		4
.L_4:
        /*001c*/ 	.word	index@(_Z3addPfS_S_i)
        /*0020*/ 	.word	0x00000000
.L_5:


//--------------------- .nv.compat                --------------------------
	.section	.nv.compat,"",@"SHT_CUDA_COMPAT_INFO"
	.align	4
        /*0000*/ 	.byte	0x02, 0x09, 0x00, 0x00, 0x02, 0x02, 0x01, 0x00, 0x02, 0x05, 0x05, 0x00, 0x03, 0x07, 0x01, 0x01
        /*0010*/ 	.byte	0x02, 0x03, 0x00, 0x00, 0x02, 0x06, 0x01, 0x00, 0x04, 0x0b, 0x08, 0x00, 0x09, 0x00, 0x00, 0x00
        /*0020*/ 	.byte	0x00, 0x00, 0x00, 0x00


//--------------------- .nv.info._Z3addPfS_S_i    --------------------------
	.section	.nv.info._Z3addPfS_S_i,"",@"SHT_CUDA_INFO"
	.sectionflags	@""
	.align	4


	//----- nvinfo : EIATTR_CUDA_API_VERSION
	.align		4
        /*0000*/ 	.byte	0x04, 0x37
        /*0002*/ 	.short	(.L_7 - .L_6)
.L_6:
        /*0004*/ 	.word	0x00000082


	//----- nvinfo : EIATTR_KPARAM_INFO
	.align		4
.L_7:
        /*0008*/ 	.byte	0x04, 0x17
        /*000a*/ 	.short	(.L_9 - .L_8)
.L_8:
        /*000c*/ 	.word	0x00000000
        /*0010*/ 	.short	0x0003
        /*0012*/ 	.short	0x0018
        /*0014*/ 	.byte	0x00, 0xf0, 0x11, 0x00


	//----- nvinfo : EIATTR_KPARAM_INFO
	.align		4
.L_9:
        /*0018*/ 	.byte	0x04, 0x17
        /*001a*/ 	.short	(.L_11 - .L_10)
.L_10:
        /*001c*/ 	.word	0x00000000
        /*0020*/ 	.short	0x0002
        /*0022*/ 	.short	0x0010
        /*0024*/ 	.byte	0x00, 0xf5, 0x21, 0x00


	//----- nvinfo : EIATTR_KPARAM_INFO
	.align		4
.L_11:
        /*0028*/ 	.byte	0x04, 0x17
        /*002a*/ 	.short	(.L_13 - .L_12)
.L_12:
        /*002c*/ 	.word	0x00000000
        /*0030*/ 	.short	0x0001
        /*0032*/ 	.short	0x0008
        /*0034*/ 	.byte	0x00, 0xf5, 0x21, 0x00


	//----- nvinfo : EIATTR_KPARAM_INFO
	.align		4
.L_13:
        /*0038*/ 	.byte	0x04, 0x17
        /*003a*/ 	.short	(.L_15 - .L_14)
.L_14:
        /*003c*/ 	.word	0x00000000
        /*0040*/ 	.short	0x0000
        /*0042*/ 	.short	0x0000
        /*0044*/ 	.byte	0x00, 0xf5, 0x21, 0x00


	//----- nvinfo : EIATTR_SPARSE_MMA_MASK
	.align		4
.L_15:
        /*0048*/ 	.byte	0x03, 0x50
        /*004a*/ 	.short	0x0000


	//----- nvinfo : EIATTR_MAXREG_COUNT
	.align		4
        /*004c*/ 	.byte	0x03, 0x1b
        /*004e*/ 	.short	0x00ff


	//----- nvinfo : EIATTR_MERCURY_ISA_VERSION
	.align		4
        /*0050*/ 	.byte	0x03, 0x5f
        /*0052*/ 	.short	0x0101


	//----- nvinfo : EIATTR_VRC_CTA_INIT_COUNT
	.align		4
        /*0054*/ 	.byte	0x02, 0x4a
	.zero		1
	.zero		1


	//----- nvinfo : EIATTR_EXIT_INSTR_OFFSETS
	.align		4
        /*0058*/ 	.byte	0x04, 0x1c
        /*005a*/ 	.short	(.L_17 - .L_16)


	//   ....[0]....
.L_16:
        /*005c*/ 	.word	0x00000070


	//   ....[1]....
        /*0060*/ 	.word	0x00000180


	//----- nvinfo : EIATTR_CRS_STACK_SIZE
	.align		4
.L_17:
        /*0064*/ 	.byte	0x04, 0x1e
        /*0066*/ 	.short	(.L_19 - .L_18)
.L_18:
        /*0068*/ 	.word	0x00000000


	//----- nvinfo : EIATTR_CBANK_PARAM_SIZE
	.align		4
.L_19:
        /*006c*/ 	.byte	0x03, 0x19
        /*006e*/ 	.short	0x001c


	//----- nvinfo : EIATTR_PARAM_CBANK
	.align		4
        /*0070*/ 	.byte	0x04, 0x0a
        /*0072*/ 	.short	(.L_21 - .L_20)
	.align		4
.L_20:
        /*0074*/ 	.word	index@(.nv.constant0._Z3addPfS_S_i)
        /*0078*/ 	.short	0x0380
        /*007a*/ 	.short	0x001c


	//----- nvinfo : EIATTR_SW_WAR
	.align		4
.L_21:
        /*007c*/ 	.byte	0x04, 0x36
        /*007e*/ 	.short	(.L_23 - .L_22)
.L_22:
        /*0080*/ 	.word	0x00000008
.L_23:


//--------------------- .nv.callgraph             --------------------------
	.section	.nv.callgraph,"",@"SHT_CUDA_CALLGRAPH"
	.align	4
	.sectionentsize	8
	.align		4
        /*0000*/ 	.word	0x00000000
	.align		4
        /*0004*/ 	.word	0xffffffff
	.align		4
        /*0008*/ 	.word	0x00000000
	.align		4
        /*000c*/ 	.word	0xfffffffe
	.align		4
        /*0010*/ 	.word	0x00000000
	.align		4
        /*0014*/ 	.word	0xfffffffd
	.align		4
        /*0018*/ 	.word	0x00000000
	.align		4
        /*001c*/ 	.word	0xfffffffc


//--------------------- .text._Z3addPfS_S_i       --------------------------
	.section	.text._Z3addPfS_S_i,"ax",@progbits
	.align	128
        .global         _Z3addPfS_S_i
        .type           _Z3addPfS_S_i,@function
        .size           _Z3addPfS_S_i,(.L_x_2 - _Z3addPfS_S_i)
        .other          _Z3addPfS_S_i,@"STO_CUDA_ENTRY STV_DEFAULT"
_Z3addPfS_S_i:
.text._Z3addPfS_S_i:
[----:B------:R-:W-:Y:S01]  /*0000*/  LDC R1, c[0x0][0x37c] ;  /* 0x0000df00ff017b82 */ /* 0x000fe20000000800 */
[----:B------:R-:W0:Y:S07]  /*0010*/  S2R R0, SR_TID.X ;  /* 0x0000000000007919 */ /* 0x000e2e0000002100 */
[----:B------:R-:W0:Y:S01]  /*0020*/  S2UR UR4, SR_CTAID.X ;  /* 0x00000000000479c3 */ /* 0x000e220000002500 */
[----:B------:R-:W1:Y:S07]  /*0030*/  LDCU UR5, c[0x0][0x398] ;  /* 0x00007300ff0577ac */ /* 0x000e6e0008000800 */
[----:B------:R-:W0:Y:S02]  /*0040*/  LDC R15, c[0x0][0x360] ;  /* 0x0000d800ff0f7b82 */ /* 0x000e240000000800 */
[----:B0-----:R-:W-:-:S05]  /*0050*/  IMAD R0, R15, UR4, R0 ;  /* 0x000000040f007c24 */ /* 0x001fca000f8e0200 */
[----:B-1----:R-:W-:-:S13]  /*0060*/  ISETP.GE.AND P0, PT, R0, UR5, PT ;  /* 0x0000000500007c0c */ /* 0x002fda000bf06270 */
[----:B------:R-:W-:Y:S05]  /*0070*/  @P0 EXIT ;  /* 0x000000000000094d */ /* 0x000fea0003800000 */
[----:B------:R-:W0:Y:S01]  /*0080*/  LDC.64 R12, c[0x0][0x390] ;  /* 0x0000e400ff0c7b82 */ /* 0x000e220000000a00 */
[----:B------:R-:W1:Y:S01]  /*0090*/  LDCU UR4, c[0x0][0x370] ;  /* 0x00006e00ff0477ac */ /* 0x000e620008000800 */
[----:B------:R-:W2:Y:S06]  /*00a0*/  LDCU.64 UR6, c[0x0][0x358] ;  /* 0x00006b00ff0677ac */ /* 0x000eac0008000a00 */
[----:B------:R-:W3:Y:S08]  /*00b0*/  LDC.64 R8, c[0x0][0x380] ;  /* 0x0000e000ff087b82 */ /* 0x000ef00000000a00 */
[----:B------:R-:W4:Y:S01]  /*00c0*/  LDC.64 R10, c[0x0][0x388] ;  /* 0x0000e200ff0a7b82 */ /* 0x000f220000000a00 */
[----:B-1----:R-:W-:-:S07]  /*00d0*/  IMAD R15, R15, UR4, RZ ;  /* 0x000000040f0f7c24 */ /* 0x002fce000f8e02ff */
.L_x_0:
[----:B---3--:R-:W-:-:S04]  /*00e0*/  IMAD.WIDE R2, R0, 0x4, R8 ;  /* 0x0000000400027825 */ /* 0x008fc800078e0208 */
[C---:B----4-:R-:W-:Y:S02]  /*00f0*/  IMAD.WIDE R4, R0.reuse, 0x4, R10 ;  /* 0x0000000400047825 */ /* 0x050fe400078e020a */
[----:B--2---:R-:W2:Y:S04]  /*0100*/  LDG.E R2, desc[UR6][R2.64] ;  /* 0x0000000602027981 */ /* 0x004ea8000c1e1900 */
[----:B------:R-:W2:Y:S01]  /*0110*/  LDG.E R5, desc[UR6][R4.64] ;  /* 0x0000000604057981 */ /* 0x000ea2000c1e1900 */
[----:B01----:R-:W-:Y:S01]  /*0120*/  IMAD.WIDE R6, R0, 0x4, R12 ;  /* 0x0000000400067825 */ /* 0x003fe200078e020c */
[----:B------:R-:W-:-:S04]  /*0130*/  IADD3 R0, PT, PT, R15, R0, RZ ;  /* 0x000000000f007210 */ /* 0x000fc80007ffe0ff */
[----:B------:R-:W-:Y:S01]  /*0140*/  ISETP.GE.AND P0, PT, R0, UR5, PT ;  /* 0x0000000500007c0c */ /* 0x000fe2000bf06270 */
[----:B--2---:R-:W-:-:S05]  /*0150*/  FADD R17, R2, R5 ;  /* 0x0000000502117221 */ /* 0x004fca0000000000 */
[----:B------:R1:W-:Y:S07]  /*0160*/  STG.E desc[UR6][R6.64], R17 ;  /* 0x0000001106007986 */ /* 0x0003ee000c101906 */
[----:B------:R-:W-:Y:S05]  /*0170*/  @!P0 BRA `(.L_x_0) ;  /* 0xfffffffc00d88947 */ /* 0x000fea000383ffff */
[----:B------:R-:W-:Y:S05]  /*0180*/  EXIT ;  /* 0x000000000000794d */ /* 0x000fea0003800000 */
.L_x_1:
[----:B------:R-:W-:-:S00]  /*0190*/  BRA `(.L_x_1) ;  /* 0xfffffffc00fc7947 */ /* 0x000fc0000383ffff */
[----:B------:R-:W-:-:S00]  /*01a0*/  NOP ;  /* 0x0000000000007918 */ /* 0x000fc00000000000 */
        /* <DEDUP_REMOVED lines=13> */
.L_x_2:


//--------------------- .nv.shared.reserved.0     --------------------------
	.section	.nv.shared.reserved.0,"aw",@nobits
	.weak		__nv_reservedSMEM_offset_0_alias
	.size		__nv_reservedSMEM_offset_0_alias, 0, 64
	.other		__nv_reservedSMEM_offset_0_alias,@"STO_CUDA_RESERVED_SHARED STV_DEFAULT"
__nv_reservedSMEM_offset_0_alias:
	.zero		0
	.zero		64


//--------------------- .nv.constant0._Z3addPfS_S_i --------------------------
	.section	.nv.constant0._Z3addPfS_S_i,"a",@progbits
	.sectionflags	@""
	.align	4
.nv.constant0._Z3addPfS_S_i:
	.zero		924


//--------------------- SYMBOLS --------------------------

	.type		.nv.reservedSmem.offset0,@object
	.size		.nv.reservedSmem.offset0,0x4
